//
// Generated by NVIDIA NVVM Compiler
//
// Compiler Build ID: CL-36424714
// Cuda compilation tools, release 13.0, V13.0.88
// Based on NVVM 20.0.0
//

.version 9.0
.target sm_100
.address_size 64

	// .globl	_Z5hellov
.extern .func  (.param .b32 func_retval0) vprintf
(
	.param .b64 vprintf_param_0,
	.param .b64 vprintf_param_1
)
;
.global .align 1 .b8 $str[34] = {72, 101, 108, 108, 111, 32, 102, 114, 111, 109, 32, 98, 108, 111, 99, 107, 58, 32, 37, 117, 44, 32, 116, 104, 114, 101, 97, 100, 58, 32, 37, 117, 10};

.visible .entry _Z5hellov()
{
	.local .align 8 .b8 	__local_depot0[8];
	.reg .b64 	%SP;
	.reg .b64 	%SPL;
	.reg .b32 	%r<5>;
	.reg .b64 	%rd<5>;

	mov.u64 	%SPL, __local_depot0;
	cvta.local.u64 	%SP, %SPL;
	add.u64 	%rd1, %SP, 0;
	add.u64 	%rd2, %SPL, 0;
	mov.u32 	%r1, %ctaid.x;
	mov.u32 	%r2, %tid.x;
	st.local.v2.u32 	[%rd2], {%r1, %r2};
	mov.u64 	%rd3, $str;
	cvta.global.u64 	%rd4, %rd3;
	{ // callseq 0, 0
	.param .b64 param0;
	st.param.b64 	[param0], %rd4;
	.param .b64 param1;
	st.param.b64 	[param1], %rd1;
	.param .b32 retval0;
	call.uni (retval0), 
	vprintf, 
	(
	param0, 
	param1
	);
	ld.param.b32 	%r3, [retval0];
	} // callseq 0
	ret;

}
	// .globl	_Z4easyPfi
.visible .entry _Z4easyPfi(
	.param .u64 .ptr .align 1 _Z4easyPfi_param_0,
	.param .u32 _Z4easyPfi_param_1
)
{
	.reg .pred 	%p<2>;
	.reg .b32 	%r<6>;
	.reg .b32 	%f<3>;
	.reg .b64 	%rd<5>;

	ld.param.u64 	%rd1, [_Z4easyPfi_param_0];
	ld.param.u32 	%r2, [_Z4easyPfi_param_1];
	mov.u32 	%r3, %tid.x;
	mov.u32 	%r4, %ctaid.x;
	mov.u32 	%r5, %ntid.x;
	mad.lo.s32 	%r1, %r4, %r5, %r3;
	setp.ge.s32 	%p1, %r1, %r2;
	@%p1 bra 	$L__BB1_2;
	cvta.to.global.u64 	%rd2, %rd1;
	mul.wide.s32 	%rd3, %r1, 4;
	add.s64 	%rd4, %rd2, %rd3;
	ld.global.f32 	%f1, [%rd4];
	mul.f32 	%f2, %f1, 0f40400000;
	st.global.f32 	[%rd4], %f2;
$L__BB1_2:
	ret;

}


// ===== COMPILED SASS (sm_100) =====

	.target	sm_100

	.elftype	@"ET_EXEC"


//--------------------- .note.nv.tkinfo           --------------------------
	.section	.note.nv.tkinfo,"",@"SHT_NOTE"
	.sectionflags	@"SHF_NOTE_NV_TKINFO"
	.tkinfo
        /*0018*/ 	.word	0x00000002
        /*0030*/ 	.string	""
        /*0030*/ 	.string	"ptxas"
        /*0030*/ 	.string	"Cuda compilation tools, release 13.0, V13.0.88"
        /*0030*/ 	.string	"Build cuda_13.0.r13.0/compiler.36424714_0"
        /*0030*/ 	.string	"-arch sm_100 -m 64 "



//--------------------- .note.nv.cuinfo           --------------------------
	.section	.note.nv.cuinfo,"",@"SHT_NOTE"
	.sectionflags	@"SHF_NOTE_NV_CUINFO"
        /*0018*/ 	.short	0x0002
        /*001a*/ 	.short	0x0064
        /*001c*/ 	.short	0x0082
	.zero		2


//--------------------- .nv.info                  --------------------------
	.section	.nv.info,"",@"SHT_CUDA_INFO"
	.align	4


	//----- nvinfo : EIATTR_REGCOUNT
	.align		4
        /*0000*/ 	.byte	0x04, 0x2f
        /*0002*/ 	.short	(.L_2 - .L_1)
	.align		4
.L_1:
        /*0004*/ 	.word	index@(_Z5hellov)
        /*0008*/ 	.word	0x00000018


	//----- nvinfo : EIATTR_FRAME_SIZE
	.align		4
.L_2:
        /*000c*/ 	.byte	0x04, 0x11
        /*000e*/ 	.short	(.L_4 - .L_3)
	.align		4
.L_3:
        /*0010*/ 	.word	index@(_Z5hellov)
        /*0014*/ 	.word	0x00000008


	//----- nvinfo : EIATTR_REGCOUNT
	.align		4
.L_4:
        /*0018*/ 	.byte	0x04, 0x2f
        /*001a*/ 	.short	(.L_6 - .L_5)
	.align		4
.L_5:
        /*001c*/ 	.word	index@(_Z4easyPfi)
        /*0020*/ 	.word	0x00000008


	//----- nvinfo : EIATTR_FRAME_SIZE
	.align		4
.L_6:
        /*0024*/ 	.byte	0x04, 0x11
        /*0026*/ 	.short	(.L_8 - .L_7)
	.align		4
.L_7:
        /*0028*/ 	.word	index@(_Z4easyPfi)
        /*002c*/ 	.word	0x00000000


	//----- nvinfo : EIATTR_MIN_STACK_SIZE
	.align		4
.L_8:
        /*0030*/ 	.byte	0x04, 0x12
        /*0032*/ 	.short	(.L_10 - .L_9)
	.align		4
.L_9:
        /*0034*/ 	.word	index@(_Z4easyPfi)
        /*0038*/ 	.word	0x00000000


	//----- nvinfo : EIATTR_MIN_STACK_SIZE
	.align		4
.L_10:
        /*003c*/ 	.byte	0x04, 0x12
        /*003e*/ 	.short	(.L_12 - .L_11)
	.align		4
.L_11:
        /*0040*/ 	.word	index@(_Z5hellov)
        /*0044*/ 	.word	0x00000008
.L_12:


//--------------------- .nv.compat                --------------------------
	.section	.nv.compat,"",@"SHT_CUDA_COMPAT_INFO"
	.align	4
        /*0000*/ 	.byte	0x02, 0x09, 0x00, 0x00, 0x02, 0x02, 0x01, 0x00, 0x02, 0x05, 0x05, 0x00, 0x03, 0x07, 0x01, 0x01
        /*0010*/ 	.byte	0x02, 0x03, 0x00, 0x00, 0x02, 0x06, 0x01, 0x00, 0x04, 0x0b, 0x08, 0x00, 0x09, 0x00, 0x00, 0x00
        /*0020*/ 	.byte	0x00, 0x00, 0x00, 0x00


//--------------------- .nv.info._Z4easyPfi       --------------------------
	.section	.nv.info._Z4easyPfi,"",@"SHT_CUDA_INFO"
	.sectionflags	@""
	.align	4


	//----- nvinfo : EIATTR_CUDA_API_VERSION
	.align		4
        /*0000*/ 	.byte	0x04, 0x37
        /*0002*/ 	.short	(.L_14 - .L_13)
.L_13:
        /*0004*/ 	.word	0x00000082


	//----- nvinfo : EIATTR_KPARAM_INFO
	.align		4
.L_14:
        /*0008*/ 	.byte	0x04, 0x17
        /*000a*/ 	.short	(.L_16 - .L_15)
.L_15:
        /*000c*/ 	.word	0x00000000
        /*0010*/ 	.short	0x0001
        /*0012*/ 	.short	0x0008
        /*0014*/ 	.byte	0x00, 0xf0, 0x11, 0x00


	//----- nvinfo : EIATTR_KPARAM_INFO
	.align		4
.L_16:
        /*0018*/ 	.byte	0x04, 0x17
        /*001a*/ 	.short	(.L_18 - .L_17)
.L_17:
        /*001c*/ 	.word	0x00000000
        /*0020*/ 	.short	0x0000
        /*0022*/ 	.short	0x0000
        /*0024*/ 	.byte	0x00, 0xf5, 0x21, 0x00


	//----- nvinfo : EIATTR_SPARSE_MMA_MASK
	.align		4
.L_18:
        /*0028*/ 	.byte	0x03, 0x50
        /*002a*/ 	.short	0x0000


	//----- nvinfo : EIATTR_MAXREG_COUNT
	.align		4
        /*002c*/ 	.byte	0x03, 0x1b
        /*002e*/ 	.short	0x00ff


	//----- nvinfo : EIATTR_MERCURY_ISA_VERSION
	.align		4
        /*0030*/ 	.byte	0x03, 0x5f
        /*0032*/ 	.short	0x0101


	//----- nvinfo : EIATTR_VRC_CTA_INIT_COUNT
	.align		4
        /*0034*/ 	.byte	0x02, 0x4a
	.zero		1
	.zero		1


	//----- nvinfo : EIATTR_EXIT_INSTR_OFFSETS
	.align		4
        /*0038*/ 	.byte	0x04, 0x1c
        /*003a*/ 	.short	(.L_20 - .L_19)


	//   ....[0]....
.L_19:
        /*003c*/ 	.word	0x00000070


	//   ....[1]....
        /*0040*/ 	.word	0x000000e0


	//----- nvinfo : EIATTR_CBANK_PARAM_SIZE
	.align		4
.L_20:
        /*0044*/ 	.byte	0x03, 0x19
        /*0046*/ 	.short	0x000c


	//----- nvinfo : EIATTR_PARAM_CBANK
	.align		4
        /*0048*/ 	.byte	0x04, 0x0a
        /*004a*/ 	.short	(.L_22 - .L_21)
	.align		4
.L_21:
        /*004c*/ 	.word	index@(.nv.constant0._Z4easyPfi)
        /*0050*/ 	.short	0x0380
        /*0052*/ 	.short	0x000c


	//----- nvinfo : EIATTR_SW_WAR
	.align		4
.L_22:
        /*0054*/ 	.byte	0x04, 0x36
        /*0056*/ 	.short	(.L_24 - .L_23)
.L_23:
        /*0058*/ 	.word	0x00000008
.L_24:


//--------------------- .nv.info._Z5hellov        --------------------------
	.section	.nv.info._Z5hellov,"",@"SHT_CUDA_INFO"
	.sectionflags	@""
	.align	4


	//----- nvinfo : EIATTR_CUDA_API_VERSION
	.align		4
        /*0000*/ 	.byte	0x04, 0x37
        /*0002*/ 	.short	(.L_26 - .L_25)
.L_25:
        /*0004*/ 	.word	0x00000082


	//----- nvinfo : EIATTR_SPARSE_MMA_MASK
	.align		4
.L_26:
        /*0008*/ 	.byte	0x03, 0x50
        /*000a*/ 	.short	0x0000


	//----- nvinfo : EIATTR_MAXREG_COUNT
	.align		4
        /*000c*/ 	.byte	0x03, 0x1b
        /*000e*/ 	.short	0x00ff


	//----- nvinfo : EIATTR_EXTERNS
	.align		4
        /*0010*/ 	.byte	0x04, 0x0f
        /*0012*/ 	.short	(.L_28 - .L_27)


	//   ....[0]....
	.align		4
.L_27:
        /*0014*/ 	.word	index@(vprintf)


	//----- nvinfo : EIATTR_MERCURY_ISA_VERSION
	.align		4
.L_28:
        /*0018*/ 	.byte	0x03, 0x5f
        /*001a*/ 	.short	0x0101


	//----- nvinfo : EIATTR_VRC_CTA_INIT_COUNT
	.align		4
        /*001c*/ 	.byte	0x02, 0x4a
	.zero		1
	.zero		1


	//----- nvinfo : EIATTR_SYSCALL_OFFSETS
	.align		4
        /*0020*/ 	.byte	0x04, 0x46
        /*0022*/ 	.short	(.L_30 - .L_29)


	//   ....[0]....
.L_29:
        /*0024*/ 	.word	0x000000f0


	//----- nvinfo : EIATTR_EXIT_INSTR_OFFSETS
	.align		4
.L_30:
        /*0028*/ 	.byte	0x04, 0x1c
        /*002a*/ 	.short	(.L_32 - .L_31)


	//   ....[0]....
.L_31:
        /*002c*/ 	.word	0x00000100


	//----- nvinfo : EIATTR_SW_WAR
	.align		4
.L_32:
        /*0030*/ 	.byte	0x04, 0x36
        /*0032*/ 	.short	(.L_34 - .L_33)
.L_33:
        /*0034*/ 	.word	0x00000008
.L_34:


//--------------------- .nv.callgraph             --------------------------
	.section	.nv.callgraph,"",@"SHT_CUDA_CALLGRAPH"
	.align	4
	.sectionentsize	8
	.align		4
        /*0000*/ 	.word	0x00000000
	.align		4
        /*0004*/ 	.word	0xffffffff
	.align		4
        /*0008*/ 	.word	index@(_Z5hellov)
	.align		4
        /*000c*/ 	.word	index@(vprintf)
	.align		4
        /*0010*/ 	.word	0x00000000
	.align		4
        /*0014*/ 	.word	0xfffffffe
	.align		4
        /*0018*/ 	.word	0x00000000
	.align		4
        /*001c*/ 	.word	0xfffffffd
	.align		4
        /*0020*/ 	.word	0x00000000
	.align		4
        /*0024*/ 	.word	0xfffffffc


//--------------------- .nv.constant4             --------------------------
	.section	.nv.constant4,"a",@progbits
	.align	8
	.align		8
.nv.constant4:
        /*0000*/ 	.dword	$str
	.align		8
        /*0008*/ 	.dword	vprintf


//--------------------- .text._Z4easyPfi          --------------------------
	.section	.text._Z4easyPfi,"ax",@progbits
	.align	128
        .global         _Z4easyPfi
        .type           _Z4easyPfi,@function
        .size           _Z4easyPfi,(.L_x_3 - _Z4easyPfi)
        .other          _Z4easyPfi,@"STO_CUDA_ENTRY STV_DEFAULT"
_Z4easyPfi:
.text._Z4easyPfi:
[----:B------:R-:W-:Y:S01]  /*0000*/  LDC R1, c[0x0][0x37c] ;  /* 0x0000df00ff017b82 */ /* 0x000fe20000000800 */
[----:B------:R-:W0:Y:S07]  /*0010*/  S2R R5, SR_TID.X ;  /* 0x0000000000057919 */ /* 0x000e2e0000002100 */
[----:B------:R-:W0:Y:S01]  /*0020*/  S2UR UR4, SR_CTAID.X ;  /* 0x00000000000479c3 */ /* 0x000e220000002500 */
[----:B------:R-:W1:Y:S07]  /*0030*/  LDCU UR5, c[0x0][0x388] ;  /* 0x00007100ff0577ac */ /* 0x000e6e0008000800 */
[----:B------:R-:W0:Y:S02]  /*0040*/  LDC R0, c[0x0][0x360] ;  /* 0x0000d800ff007b82 */ /* 0x000e240000000800 */
[----:B0-----:R-:W-:-:S05]  /*0050*/  IMAD R5, R0, UR4, R5 ;  /* 0x0000000400057c24 */ /* 0x001fca000f8e0205 */
[----:B-1----:R-:W-:-:S13]  /*0060*/  ISETP.GE.AND P0, PT, R5, UR5, PT ;  /* 0x0000000505007c0c */ /* 0x002fda000bf06270 */
[----:B------:R-:W-:Y:S05]  /*0070*/  @P0 EXIT ;  /* 0x000000000000094d */ /* 0x000fea0003800000 */
[----:B------:R-:W0:Y:S01]  /*0080*/  LDC.64 R2, c[0x0][0x380] ;  /* 0x0000e000ff027b82 */ /* 0x000e220000000a00 */
[----:B------:R-:W1:Y:S01]  /*0090*/  LDCU.64 UR4, c[0x0][0x358] ;  /* 0x00006b00ff0477ac */ /* 0x000e620008000a00 */
[----:B0-----:R-:W-:-:S05]  /*00a0*/  IMAD.WIDE R2, R5, 0x4, R2 ;  /* 0x0000000405027825 */ /* 0x001fca00078e0202 */
[----:B-1----:R-:W2:Y:S02]  /*00b0*/  LDG.E R0, desc[UR4][R2.64] ;  /* 0x0000000402007981 */ /* 0x002ea4000c1e1900 */
[----:B--2---:R-:W-:-:S05]  /*00c0*/  FMUL R5, R0, 3 ;  /* 0x4040000000057820 */ /* 0x004fca0000400000 */
[----:B------:R-:W-:Y:S01]  /*00d0*/  STG.E desc[UR4][R2.64], R5 ;  /* 0x0000000502007986 */ /* 0x000fe2000c101904 */
[----:B------:R-:W-:Y:S05]  /*00e0*/  EXIT ;  /* 0x000000000000794d */ /* 0x000fea0003800000 */
.L_x_0:
[----:B------:R-:W-:-:S00]  /*00f0*/  BRA `(.L_x_0) ;  /* 0xfffffffc00fc7947 */ /* 0x000fc0000383ffff */
[----:B------:R-:W-:-:S00]  /*0100*/  NOP ;  /* 0x0000000000007918 */ /* 0x000fc00000000000 */
[----:B------:R-:W-:-:S00]  /*0110*/  NOP ;  /* 0x0000000000007918 */ /* 0x000fc00000000000 */
[----:B------:R-:W-:-:S00]  /*0120*/  NOP ;  /* 0x0000000000007918 */ /* 0x000fc00000000000 */
[----:B------:R-:W-:-:S00]  /*0130*/  NOP ;  /* 0x0000000000007918 */ /* 0x000fc00000000000 */
[----:B------:R-:W-:-:S00]  /*0140*/  NOP ;  /* 0x0000000000007918 */ /* 0x000fc00000000000 */
[----:B------:R-:W-:-:S00]  /*0150*/  NOP ;  /* 0x0000000000007918 */ /* 0x000fc00000000000 */
[----:B------:R-:W-:-:S00]  /*0160*/  NOP ;  /* 0x0000000000007918 */ /* 0x000fc00000000000 */
[----:B------:R-:W-:-:S00]  /*0170*/  NOP ;  /* 0x0000000000007918 */ /* 0x000fc00000000000 */
.L_x_3:


//--------------------- .text._Z5hellov           --------------------------
	.section	.text._Z5hellov,"ax",@progbits
	.align	128
        .global         _Z5hellov
        .type           _Z5hellov,@function
        .size           _Z5hellov,(.L_x_4 - _Z5hellov)
        .other          _Z5hellov,@"STO_CUDA_ENTRY STV_DEFAULT"
_Z5hellov:
.text._Z5hellov:
[----:B------:R-:W0:Y:S01]  /*0000*/  LDC R1, c[0x0][0x37c] ;  /* 0x0000df00ff017b82 */ /* 0x000e220000000800 */
[----:B------:R-:W1:Y:S01]  /*0010*/  S2R R8, SR_CTAID.X ;  /* 0x0000000000087919 */ /* 0x000e620000002500 */
[----:B0-----:R-:W-:Y:S01]  /*0020*/  VIADD R1, R1, 0xfffffff8 ;  /* 0xfffffff801017836 */ /* 0x001fe20000000000 */
[----:B------:R-:W-:Y:S01]  /*0030*/  MOV R0, 0x8 ;  /* 0x0000000800007802 */ /* 0x000fe20000000f00 */
[----:B------:R-:W0:Y:S01]  /*0040*/  LDCU UR4, c[0x0][0x2f8] ;  /* 0x00005f00ff0477ac */ /* 0x000e220008000800 */
[----:B------:R-:W1:Y:S03]  /*0050*/  S2R R9, SR_TID.X ;  /* 0x0000000000097919 */ /* 0x000e660000002100 */
[----:B------:R2:W3:Y:S01]  /*0060*/  LDC.64 R2, c[0x4][R0] ;  /* 0x0100000000027b82 */ /* 0x0004e20000000a00 */
[----:B------:R-:W4:Y:S01]  /*0070*/  LDCU.64 UR6, c[0x4][URZ] ;  /* 0x01000000ff0677ac */ /* 0x000f220008000a00 */
[----:B------:R-:W5:Y:S01]  /*0080*/  LDCU UR5, c[0x0][0x2fc] ;  /* 0x00005f80ff0577ac */ /* 0x000f620008000800 */
[----:B0-----:R-:W-:Y:S01]  /*0090*/  IADD3 R6, P0, PT, R1, UR4, RZ ;  /* 0x0000000401067c10 */ /* 0x001fe2000ff1e0ff */
[----:B----4-:R-:W-:Y:S01]  /*00a0*/  IMAD.U32 R4, RZ, RZ, UR6 ;  /* 0x00000006ff047e24 */ /* 0x010fe2000f8e00ff */
[----:B------:R-:W-:-:S03]  /*00b0*/  MOV R5, UR7 ;  /* 0x0000000700057c02 */ /* 0x000fc60008000f00 */
[----:B-----5:R-:W-:Y:S01]  /*00c0*/  IMAD.X R7, RZ, RZ, UR5, P0 ;  /* 0x00000005ff077e24 */ /* 0x020fe200080e06ff */
[----:B-1----:R2:W-:Y:S07]  /*00d0*/  STL.64 [R1], R8 ;  /* 0x0000000801007387 */ /* 0x0025ee0000100a00 */
[----:B------:R-:W-:-:S07]  /*00e0*/  LEPC R20, `(.L_x_1) ;  /* 0x000000001014794e */ /* 0x000fce0000000000 */
[----:B--23--:R-:W-:Y:S05]  /*00f0*/  CALL.ABS.NOINC R2 ;  /* 0x0000000002007343 */ /* 0x00cfea0003c00000 */
.L_x_1:
[----:B------:R-:W-:Y:S05]  /*0100*/  EXIT ;  /* 0x000000000000794d */ /* 0x000fea0003800000 */
.L_x_2:
        /* <DEDUP_REMOVED lines=15> */
.L_x_4:


//--------------------- .nv.global.init           --------------------------
	.section	.nv.global.init,"aw",@progbits
.nv.global.init:
	.type		$str,@object
	.size		$str,(.L_0 - $str)
$str:
        /*0000*/ 	.byte	0x48, 0x65, 0x6c, 0x6c, 0x6f, 0x20, 0x66, 0x72, 0x6f, 0x6d, 0x20, 0x62, 0x6c, 0x6f, 0x63, 0x6b
        /*0010*/ 	.byte	0x3a, 0x20, 0x25, 0x75, 0x2c, 0x20, 0x74, 0x68, 0x72, 0x65, 0x61, 0x64, 0x3a, 0x20, 0x25, 0x75
        /*0020*/ 	.byte	0x0a, 0x00
.L_0:


//--------------------- .nv.shared.reserved.0     --------------------------
	.section	.nv.shared.reserved.0,"aw",@nobits
	.weak		__nv_reservedSMEM_offset_0_alias
	.size		__nv_reservedSMEM_offset_0_alias, 0, 64
	.other		__nv_reservedSMEM_offset_0_alias,@"STO_CUDA_RESERVED_SHARED STV_DEFAULT"
__nv_reservedSMEM_offset_0_alias:
	.zero		0
	.zero		64


//--------------------- .nv.constant0._Z4easyPfi  --------------------------
	.section	.nv.constant0._Z4easyPfi,"a",@progbits
	.sectionflags	@""
	.align	4
.nv.constant0._Z4easyPfi:
	.zero		908


//--------------------- .nv.constant0._Z5hellov   --------------------------
	.section	.nv.constant0._Z5hellov,"a",@progbits
	.sectionflags	@""
	.align	4
.nv.constant0._Z5hellov:
	.zero		896


//--------------------- SYMBOLS --------------------------

	.type		.nv.reservedSmem.offset0,@object
	.size		.nv.reservedSmem.offset0,0x4
	.type		vprintf,@function
